//
// Generated by NVIDIA NVVM Compiler
//
// Compiler Build ID: CL-36424714
// Cuda compilation tools, release 13.0, V13.0.88
// Based on NVVM 20.0.0
//

.version 9.0
.target sm_100
.address_size 64

	// .globl	_Z9init_randP17curandStateXORWOWm
.global .align 4 .b8 precalc_xorwow_matrix[102400];
.global .align 4 .b8 precalc_xorwow_offset_matrix[102400];
.global .align 4 .b8 mrg32k3aM1[2304];
.global .align 4 .b8 mrg32k3aM2[2304];
.global .align 4 .b8 mrg32k3aM1SubSeq[2016];
.global .align 4 .b8 mrg32k3aM2SubSeq[2016];
.global .align 4 .b8 mrg32k3aM1Seq[2304];
.global .align 4 .b8 mrg32k3aM2Seq[2304];
.const .align 8 .b8 __cr_lgamma_table[72];

.visible .entry _Z9init_randP17curandStateXORWOWm(
	.param .u64 .ptr .align 1 _Z9init_randP17curandStateXORWOWm_param_0,
	.param .u64 _Z9init_randP17curandStateXORWOWm_param_1
)
{
	.reg .pred 	%p<24>;
	.reg .b32 	%r<413>;
	.reg .b64 	%rd<19>;

	ld.param.u64 	%rd8, [_Z9init_randP17curandStateXORWOWm_param_0];
	ld.param.u64 	%rd9, [_Z9init_randP17curandStateXORWOWm_param_1];
	cvta.to.global.u64 	%rd10, %rd8;
	mov.u32 	%r182, %tid.x;
	mov.u32 	%r183, %ctaid.x;
	mov.u32 	%r184, %ntid.x;
	mad.lo.s32 	%r185, %r183, %r184, %r182;
	cvt.s64.s32 	%rd18, %r185;
	mul.wide.s32 	%rd11, %r185, 48;
	add.s64 	%rd2, %rd10, %rd11;
	cvt.u32.u64 	%r186, %rd9;
	xor.b32  	%r187, %r186, -1429050551;
	mul.lo.s32 	%r188, %r187, 1099087573;
	{ .reg .b32 tmp; mov.b64 {tmp, %r189}, %rd9; }
	xor.b32  	%r190, %r189, -136515619;
	mul.lo.s32 	%r191, %r190, -1703105765;
	add.s32 	%r192, %r188, %r191;
	add.s32 	%r193, %r192, 6615241;
	add.s32 	%r194, %r188, 123456789;
	st.global.v2.u32 	[%rd2], {%r193, %r194};
	xor.b32  	%r195, %r188, 362436069;
	add.s32 	%r196, %r191, 521288629;
	st.global.v2.u32 	[%rd2+8], {%r195, %r196};
	xor.b32  	%r197, %r191, 88675123;
	add.s32 	%r198, %r188, 5783321;
	st.global.v2.u32 	[%rd2+16], {%r197, %r198};
	setp.eq.s32 	%p1, %r185, 0;
	@%p1 bra 	$L__BB0_42;
	mov.b32 	%r319, 0;
$L__BB0_2:
	and.b64  	%rd4, %rd18, 3;
	setp.eq.s64 	%p2, %rd4, 0;
	@%p2 bra 	$L__BB0_41;
	mul.wide.u32 	%rd12, %r319, 3200;
	mov.u64 	%rd13, precalc_xorwow_matrix;
	add.s64 	%rd5, %rd13, %rd12;
	cvt.u32.u64 	%r2, %rd4;
	mov.b32 	%r320, 0;
$L__BB0_4:
	mov.b32 	%r333, 0;
	mov.u32 	%r334, %r333;
	mov.u32 	%r335, %r333;
	mov.u32 	%r336, %r333;
	mov.u32 	%r337, %r333;
	mov.u32 	%r326, %r333;
$L__BB0_5:
	mul.wide.u32 	%rd14, %r326, 4;
	add.s64 	%rd15, %rd2, %rd14;
	ld.global.u32 	%r10, [%rd15+4];
	shl.b32 	%r11, %r326, 5;
	mov.b32 	%r332, 0;
$L__BB0_6:
	.pragma "nounroll";
	shr.u32 	%r203, %r10, %r332;
	and.b32  	%r204, %r203, 1;
	setp.eq.b32 	%p3, %r204, 1;
	not.pred 	%p4, %p3;
	add.s32 	%r205, %r11, %r332;
	mul.lo.s32 	%r206, %r205, 5;
	mul.wide.u32 	%rd16, %r206, 4;
	add.s64 	%rd6, %rd5, %rd16;
	@%p4 bra 	$L__BB0_8;
	ld.global.u32 	%r207, [%rd6];
	xor.b32  	%r337, %r337, %r207;
	ld.global.u32 	%r208, [%rd6+4];
	xor.b32  	%r336, %r336, %r208;
	ld.global.u32 	%r209, [%rd6+8];
	xor.b32  	%r335, %r335, %r209;
	ld.global.u32 	%r210, [%rd6+12];
	xor.b32  	%r334, %r334, %r210;
	ld.global.u32 	%r211, [%rd6+16];
	xor.b32  	%r333, %r333, %r211;
$L__BB0_8:
	and.b32  	%r213, %r203, 2;
	setp.eq.s32 	%p5, %r213, 0;
	@%p5 bra 	$L__BB0_10;
	ld.global.u32 	%r214, [%rd6+20];
	xor.b32  	%r337, %r337, %r214;
	ld.global.u32 	%r215, [%rd6+24];
	xor.b32  	%r336, %r336, %r215;
	ld.global.u32 	%r216, [%rd6+28];
	xor.b32  	%r335, %r335, %r216;
	ld.global.u32 	%r217, [%rd6+32];
	xor.b32  	%r334, %r334, %r217;
	ld.global.u32 	%r218, [%rd6+36];
	xor.b32  	%r333, %r333, %r218;
$L__BB0_10:
	and.b32  	%r220, %r203, 4;
	setp.eq.s32 	%p6, %r220, 0;
	@%p6 bra 	$L__BB0_12;
	ld.global.u32 	%r221, [%rd6+40];
	xor.b32  	%r337, %r337, %r221;
	ld.global.u32 	%r222, [%rd6+44];
	xor.b32  	%r336, %r336, %r222;
	ld.global.u32 	%r223, [%rd6+48];
	xor.b32  	%r335, %r335, %r223;
	ld.global.u32 	%r224, [%rd6+52];
	xor.b32  	%r334, %r334, %r224;
	ld.global.u32 	%r225, [%rd6+56];
	xor.b32  	%r333, %r333, %r225;
$L__BB0_12:
	and.b32  	%r227, %r203, 8;
	setp.eq.s32 	%p7, %r227, 0;
	@%p7 bra 	$L__BB0_14;
	ld.global.u32 	%r228, [%rd6+60];
	xor.b32  	%r337, %r337, %r228;
	ld.global.u32 	%r229, [%rd6+64];
	xor.b32  	%r336, %r336, %r229;
	ld.global.u32 	%r230, [%rd6+68];
	xor.b32  	%r335, %r335, %r230;
	ld.global.u32 	%r231, [%rd6+72];
	xor.b32  	%r334, %r334, %r231;
	ld.global.u32 	%r232, [%rd6+76];
	xor.b32  	%r333, %r333, %r232;
$L__BB0_14:
	and.b32  	%r234, %r203, 16;
	setp.eq.s32 	%p8, %r234, 0;
	@%p8 bra 	$L__BB0_16;
	ld.global.u32 	%r235, [%rd6+80];
	xor.b32  	%r337, %r337, %r235;
	ld.global.u32 	%r236, [%rd6+84];
	xor.b32  	%r336, %r336, %r236;
	ld.global.u32 	%r237, [%rd6+88];
	xor.b32  	%r335, %r335, %r237;
	ld.global.u32 	%r238, [%rd6+92];
	xor.b32  	%r334, %r334, %r238;
	ld.global.u32 	%r239, [%rd6+96];
	xor.b32  	%r333, %r333, %r239;
$L__BB0_16:
	and.b32  	%r241, %r203, 32;
	setp.eq.s32 	%p9, %r241, 0;
	@%p9 bra 	$L__BB0_18;
	ld.global.u32 	%r242, [%rd6+100];
	xor.b32  	%r337, %r337, %r242;
	ld.global.u32 	%r243, [%rd6+104];
	xor.b32  	%r336, %r336, %r243;
	ld.global.u32 	%r244, [%rd6+108];
	xor.b32  	%r335, %r335, %r244;
	ld.global.u32 	%r245, [%rd6+112];
	xor.b32  	%r334, %r334, %r245;
	ld.global.u32 	%r246, [%rd6+116];
	xor.b32  	%r333, %r333, %r246;
$L__BB0_18:
	and.b32  	%r248, %r203, 64;
	setp.eq.s32 	%p10, %r248, 0;
	@%p10 bra 	$L__BB0_20;
	ld.global.u32 	%r249, [%rd6+120];
	xor.b32  	%r337, %r337, %r249;
	ld.global.u32 	%r250, [%rd6+124];
	xor.b32  	%r336, %r336, %r250;
	ld.global.u32 	%r251, [%rd6+128];
	xor.b32  	%r335, %r335, %r251;
	ld.global.u32 	%r252, [%rd6+132];
	xor.b32  	%r334, %r334, %r252;
	ld.global.u32 	%r253, [%rd6+136];
	xor.b32  	%r333, %r333, %r253;
$L__BB0_20:
	and.b32  	%r255, %r203, 128;
	setp.eq.s32 	%p11, %r255, 0;
	@%p11 bra 	$L__BB0_22;
	ld.global.u32 	%r256, [%rd6+140];
	xor.b32  	%r337, %r337, %r256;
	ld.global.u32 	%r257, [%rd6+144];
	xor.b32  	%r336, %r336, %r257;
	ld.global.u32 	%r258, [%rd6+148];
	xor.b32  	%r335, %r335, %r258;
	ld.global.u32 	%r259, [%rd6+152];
	xor.b32  	%r334, %r334, %r259;
	ld.global.u32 	%r260, [%rd6+156];
	xor.b32  	%r333, %r333, %r260;
$L__BB0_22:
	and.b32  	%r262, %r203, 256;
	setp.eq.s32 	%p12, %r262, 0;
	@%p12 bra 	$L__BB0_24;
	ld.global.u32 	%r263, [%rd6+160];
	xor.b32  	%r337, %r337, %r263;
	ld.global.u32 	%r264, [%rd6+164];
	xor.b32  	%r336, %r336, %r264;
	ld.global.u32 	%r265, [%rd6+168];
	xor.b32  	%r335, %r335, %r265;
	ld.global.u32 	%r266, [%rd6+172];
	xor.b32  	%r334, %r334, %r266;
	ld.global.u32 	%r267, [%rd6+176];
	xor.b32  	%r333, %r333, %r267;
$L__BB0_24:
	and.b32  	%r269, %r203, 512;
	setp.eq.s32 	%p13, %r269, 0;
	@%p13 bra 	$L__BB0_26;
	ld.global.u32 	%r270, [%rd6+180];
	xor.b32  	%r337, %r337, %r270;
	ld.global.u32 	%r271, [%rd6+184];
	xor.b32  	%r336, %r336, %r271;
	ld.global.u32 	%r272, [%rd6+188];
	xor.b32  	%r335, %r335, %r272;
	ld.global.u32 	%r273, [%rd6+192];
	xor.b32  	%r334, %r334, %r273;
	ld.global.u32 	%r274, [%rd6+196];
	xor.b32  	%r333, %r333, %r274;
$L__BB0_26:
	and.b32  	%r276, %r203, 1024;
	setp.eq.s32 	%p14, %r276, 0;
	@%p14 bra 	$L__BB0_28;
	ld.global.u32 	%r277, [%rd6+200];
	xor.b32  	%r337, %r337, %r277;
	ld.global.u32 	%r278, [%rd6+204];
	xor.b32  	%r336, %r336, %r278;
	ld.global.u32 	%r279, [%rd6+208];
	xor.b32  	%r335, %r335, %r279;
	ld.global.u32 	%r280, [%rd6+212];
	xor.b32  	%r334, %r334, %r280;
	ld.global.u32 	%r281, [%rd6+216];
	xor.b32  	%r333, %r333, %r281;
$L__BB0_28:
	and.b32  	%r283, %r203, 2048;
	setp.eq.s32 	%p15, %r283, 0;
	@%p15 bra 	$L__BB0_30;
	ld.global.u32 	%r284, [%rd6+220];
	xor.b32  	%r337, %r337, %r284;
	ld.global.u32 	%r285, [%rd6+224];
	xor.b32  	%r336, %r336, %r285;
	ld.global.u32 	%r286, [%rd6+228];
	xor.b32  	%r335, %r335, %r286;
	ld.global.u32 	%r287, [%rd6+232];
	xor.b32  	%r334, %r334, %r287;
	ld.global.u32 	%r288, [%rd6+236];
	xor.b32  	%r333, %r333, %r288;
$L__BB0_30:
	and.b32  	%r290, %r203, 4096;
	setp.eq.s32 	%p16, %r290, 0;
	@%p16 bra 	$L__BB0_32;
	ld.global.u32 	%r291, [%rd6+240];
	xor.b32  	%r337, %r337, %r291;
	ld.global.u32 	%r292, [%rd6+244];
	xor.b32  	%r336, %r336, %r292;
	ld.global.u32 	%r293, [%rd6+248];
	xor.b32  	%r335, %r335, %r293;
	ld.global.u32 	%r294, [%rd6+252];
	xor.b32  	%r334, %r334, %r294;
	ld.global.u32 	%r295, [%rd6+256];
	xor.b32  	%r333, %r333, %r295;
$L__BB0_32:
	and.b32  	%r297, %r203, 8192;
	setp.eq.s32 	%p17, %r297, 0;
	@%p17 bra 	$L__BB0_34;
	ld.global.u32 	%r298, [%rd6+260];
	xor.b32  	%r337, %r337, %r298;
	ld.global.u32 	%r299, [%rd6+264];
	xor.b32  	%r336, %r336, %r299;
	ld.global.u32 	%r300, [%rd6+268];
	xor.b32  	%r335, %r335, %r300;
	ld.global.u32 	%r301, [%rd6+272];
	xor.b32  	%r334, %r334, %r301;
	ld.global.u32 	%r302, [%rd6+276];
	xor.b32  	%r333, %r333, %r302;
$L__BB0_34:
	and.b32  	%r304, %r203, 16384;
	setp.eq.s32 	%p18, %r304, 0;
	@%p18 bra 	$L__BB0_36;
	ld.global.u32 	%r305, [%rd6+280];
	xor.b32  	%r337, %r337, %r305;
	ld.global.u32 	%r306, [%rd6+284];
	xor.b32  	%r336, %r336, %r306;
	ld.global.u32 	%r307, [%rd6+288];
	xor.b32  	%r335, %r335, %r307;
	ld.global.u32 	%r308, [%rd6+292];
	xor.b32  	%r334, %r334, %r308;
	ld.global.u32 	%r309, [%rd6+296];
	xor.b32  	%r333, %r333, %r309;
$L__BB0_36:
	and.b32  	%r311, %r203, 32768;
	setp.eq.s32 	%p19, %r311, 0;
	@%p19 bra 	$L__BB0_38;
	ld.global.u32 	%r312, [%rd6+300];
	xor.b32  	%r337, %r337, %r312;
	ld.global.u32 	%r313, [%rd6+304];
	xor.b32  	%r336, %r336, %r313;
	ld.global.u32 	%r314, [%rd6+308];
	xor.b32  	%r335, %r335, %r314;
	ld.global.u32 	%r315, [%rd6+312];
	xor.b32  	%r334, %r334, %r315;
	ld.global.u32 	%r316, [%rd6+316];
	xor.b32  	%r333, %r333, %r316;
$L__BB0_38:
	add.s32 	%r332, %r332, 16;
	setp.ne.s32 	%p20, %r332, 32;
	@%p20 bra 	$L__BB0_6;
	mad.lo.s32 	%r317, %r326, -31, %r11;
	add.s32 	%r326, %r317, 1;
	setp.ne.s32 	%p21, %r326, 5;
	@%p21 bra 	$L__BB0_5;
	st.global.u32 	[%rd2+4], %r337;
	st.global.u32 	[%rd2+8], %r336;
	st.global.u32 	[%rd2+12], %r335;
	st.global.u32 	[%rd2+16], %r334;
	st.global.u32 	[%rd2+20], %r333;
	add.s32 	%r320, %r320, 1;
	setp.lt.u32 	%p22, %r320, %r2;
	@%p22 bra 	$L__BB0_4;
$L__BB0_41:
	shr.u64 	%rd7, %rd18, 2;
	add.s32 	%r319, %r319, 1;
	setp.gt.u64 	%p23, %rd18, 3;
	mov.u64 	%rd18, %rd7;
	@%p23 bra 	$L__BB0_2;
$L__BB0_42:
	mov.b32 	%r318, 0;
	st.global.v2.u32 	[%rd2+24], {%r318, %r318};
	st.global.u32 	[%rd2+32], %r318;
	mov.b64 	%rd17, 0;
	st.global.u64 	[%rd2+40], %rd17;
	ret;

}
	// .globl	_Z13generate_randP17curandStateXORWOWPf
.visible .entry _Z13generate_randP17curandStateXORWOWPf(
	.param .u64 .ptr .align 1 _Z13generate_randP17curandStateXORWOWPf_param_0,
	.param .u64 .ptr .align 1 _Z13generate_randP17curandStateXORWOWPf_param_1
)
{
	.reg .b32 	%r<20>;
	.reg .b32 	%f<3>;
	.reg .b64 	%rd<9>;

	ld.param.u64 	%rd1, [_Z13generate_randP17curandStateXORWOWPf_param_0];
	ld.param.u64 	%rd2, [_Z13generate_randP17curandStateXORWOWPf_param_1];
	cvta.to.global.u64 	%rd3, %rd2;
	cvta.to.global.u64 	%rd4, %rd1;
	mov.u32 	%r1, %tid.x;
	mov.u32 	%r2, %ctaid.x;
	mov.u32 	%r3, %ntid.x;
	mad.lo.s32 	%r4, %r2, %r3, %r1;
	mul.wide.s32 	%rd5, %r4, 48;
	add.s64 	%rd6, %rd4, %rd5;
	ld.global.v2.u32 	{%r5, %r6}, [%rd6];
	shr.u32 	%r7, %r6, 2;
	xor.b32  	%r8, %r7, %r6;
	ld.global.v2.u32 	{%r9, %r10}, [%rd6+8];
	ld.global.v2.u32 	{%r11, %r12}, [%rd6+16];
	st.global.v2.u32 	[%rd6+8], {%r10, %r11};
	shl.b32 	%r13, %r12, 4;
	shl.b32 	%r14, %r8, 1;
	xor.b32  	%r15, %r14, %r13;
	xor.b32  	%r16, %r15, %r8;
	xor.b32  	%r17, %r16, %r12;
	st.global.v2.u32 	[%rd6+16], {%r12, %r17};
	add.s32 	%r18, %r5, 362437;
	st.global.v2.u32 	[%rd6], {%r18, %r9};
	add.s32 	%r19, %r17, %r18;
	cvt.rn.f32.u32 	%f1, %r19;
	fma.rn.f32 	%f2, %f1, 0f2F800000, 0f2F000000;
	mul.wide.s32 	%rd7, %r4, 4;
	add.s64 	%rd8, %rd3, %rd7;
	st.global.f32 	[%rd8], %f2;
	ret;

}


// ===== COMPILED SASS (sm_100) =====

	.target	sm_100

	.elftype	@"ET_EXEC"


//--------------------- .note.nv.tkinfo           --------------------------
	.section	.note.nv.tkinfo,"",@"SHT_NOTE"
	.sectionflags	@"SHF_NOTE_NV_TKINFO"
	.tkinfo
        /*0018*/ 	.word	0x00000002
        /*0030*/ 	.string	""
        /*0030*/ 	.string	"ptxas"
        /*0030*/ 	.string	"Cuda compilation tools, release 13.0, V13.0.88"
        /*0030*/ 	.string	"Build cuda_13.0.r13.0/compiler.36424714_0"
        /*0030*/ 	.string	"-arch sm_100 -m 64 "



//--------------------- .note.nv.cuinfo           --------------------------
	.section	.note.nv.cuinfo,"",@"SHT_NOTE"
	.sectionflags	@"SHF_NOTE_NV_CUINFO"
        /*0018*/ 	.short	0x0002
        /*001a*/ 	.short	0x0064
        /*001c*/ 	.short	0x0082
	.zero		2


//--------------------- .nv.info                  --------------------------
	.section	.nv.info,"",@"SHT_CUDA_INFO"
	.align	4


	//----- nvinfo : EIATTR_REGCOUNT
	.align		4
        /*0000*/ 	.byte	0x04, 0x2f
        /*0002*/ 	.short	(.L_10 - .L_9)
	.align		4
.L_9:
        /*0004*/ 	.word	index@(_Z9init_randP17curandStateXORWOWm)
        /*0008*/ 	.word	0x0000001f


	//----- nvinfo : EIATTR_FRAME_SIZE
	.align		4
.L_10:
        /*000c*/ 	.byte	0x04, 0x11
        /*000e*/ 	.short	(.L_12 - .L_11)
	.align		4
.L_11:
        /*0010*/ 	.word	index@(_Z9init_randP17curandStateXORWOWm)
        /*0014*/ 	.word	0x00000000


	//----- nvinfo : EIATTR_REGCOUNT
	.align		4
.L_12:
        /*0018*/ 	.byte	0x04, 0x2f
        /*001a*/ 	.short	(.L_14 - .L_13)
	.align		4
.L_13:
        /*001c*/ 	.word	index@(_Z13generate_randP17curandStateXORWOWPf)
        /*0020*/ 	.word	0x00000016


	//----- nvinfo : EIATTR_FRAME_SIZE
	.align		4
.L_14:
        /*0024*/ 	.byte	0x04, 0x11
        /*0026*/ 	.short	(.L_16 - .L_15)
	.align		4
.L_15:
        /*0028*/ 	.word	index@(_Z13generate_randP17curandStateXORWOWPf)
        /*002c*/ 	.word	0x00000000


	//----- nvinfo : EIATTR_MIN_STACK_SIZE
	.align		4
.L_16:
        /*0030*/ 	.byte	0x04, 0x12
        /*0032*/ 	.short	(.L_18 - .L_17)
	.align		4
.L_17:
        /*0034*/ 	.word	index@(_Z13generate_randP17curandStateXORWOWPf)
        /*0038*/ 	.word	0x00000000


	//----- nvinfo : EIATTR_MIN_STACK_SIZE
	.align		4
.L_18:
        /*003c*/ 	.byte	0x04, 0x12
        /*003e*/ 	.short	(.L_20 - .L_19)
	.align		4
.L_19:
        /*0040*/ 	.word	index@(_Z9init_randP17curandStateXORWOWm)
        /*0044*/ 	.word	0x00000000
.L_20:


//--------------------- .nv.compat                --------------------------
	.section	.nv.compat,"",@"SHT_CUDA_COMPAT_INFO"
	.align	4
        /*0000*/ 	.byte	0x02, 0x09, 0x00, 0x00, 0x02, 0x02, 0x01, 0x00, 0x02, 0x05, 0x05, 0x00, 0x03, 0x07, 0x01, 0x01
        /*0010*/ 	.byte	0x02, 0x03, 0x00, 0x00, 0x02, 0x06, 0x01, 0x00, 0x04, 0x0b, 0x08, 0x00, 0x09, 0x00, 0x00, 0x00
        /*0020*/ 	.byte	0x00, 0x00, 0x00, 0x00


//--------------------- .nv.info._Z13generate_randP17curandStateXORWOWPf --------------------------
	.section	.nv.info._Z13generate_randP17curandStateXORWOWPf,"",@"SHT_CUDA_INFO"
	.sectionflags	@""
	.align	4


	//----- nvinfo : EIATTR_CUDA_API_VERSION
	.align		4
        /*0000*/ 	.byte	0x04, 0x37
        /*0002*/ 	.short	(.L_22 - .L_21)
.L_21:
        /*0004*/ 	.word	0x00000082


	//----- nvinfo : EIATTR_KPARAM_INFO
	.align		4
.L_22:
        /*0008*/ 	.byte	0x04, 0x17
        /*000a*/ 	.short	(.L_24 - .L_23)
.L_23:
        /*000c*/ 	.word	0x00000000
        /*0010*/ 	.short	0x0001
        /*0012*/ 	.short	0x0008
        /*0014*/ 	.byte	0x00, 0xf5, 0x21, 0x00


	//----- nvinfo : EIATTR_KPARAM_INFO
	.align		4
.L_24:
        /*0018*/ 	.byte	0x04, 0x17
        /*001a*/ 	.short	(.L_26 - .L_25)
.L_25:
        /*001c*/ 	.word	0x00000000
        /*0020*/ 	.short	0x0000
        /*0022*/ 	.short	0x0000
        /*0024*/ 	.byte	0x00, 0xf5, 0x21, 0x00


	//----- nvinfo : EIATTR_SPARSE_MMA_MASK
	.align		4
.L_26:
        /*0028*/ 	.byte	0x03, 0x50
        /*002a*/ 	.short	0x0000


	//----- nvinfo : EIATTR_MAXREG_COUNT
	.align		4
        /*002c*/ 	.byte	0x03, 0x1b
        /*002e*/ 	.short	0x00ff


	//----- nvinfo : EIATTR_MERCURY_ISA_VERSION
	.align		4
        /*0030*/ 	.byte	0x03, 0x5f
        /*0032*/ 	.short	0x0101


	//----- nvinfo : EIATTR_VRC_CTA_INIT_COUNT
	.align		4
        /*0034*/ 	.byte	0x02, 0x4a
	.zero		1
	.zero		1


	//----- nvinfo : EIATTR_EXIT_INSTR_OFFSETS
	.align		4
        /*0038*/ 	.byte	0x04, 0x1c
        /*003a*/ 	.short	(.L_28 - .L_27)


	//   ....[0]....
.L_27:
        /*003c*/ 	.word	0x00000200


	//----- nvinfo : EIATTR_CBANK_PARAM_SIZE
	.align		4
.L_28:
        /*0040*/ 	.byte	0x03, 0x19
        /*0042*/ 	.short	0x0010


	//----- nvinfo : EIATTR_PARAM_CBANK
	.align		4
        /*0044*/ 	.byte	0x04, 0x0a
        /*0046*/ 	.short	(.L_30 - .L_29)
	.align		4
.L_29:
        /*0048*/ 	.word	index@(.nv.constant0._Z13generate_randP17curandStateXORWOWPf)
        /*004c*/ 	.short	0x0380
        /*004e*/ 	.short	0x0010


	//----- nvinfo : EIATTR_SW_WAR
	.align		4
.L_30:
        /*0050*/ 	.byte	0x04, 0x36
        /*0052*/ 	.short	(.L_32 - .L_31)
.L_31:
        /*0054*/ 	.word	0x00000008
.L_32:


//--------------------- .nv.info._Z9init_randP17curandStateXORWOWm --------------------------
	.section	.nv.info._Z9init_randP17curandStateXORWOWm,"",@"SHT_CUDA_INFO"
	.sectionflags	@""
	.align	4


	//----- nvinfo : EIATTR_CUDA_API_VERSION
	.align		4
        /*0000*/ 	.byte	0x04, 0x37
        /*0002*/ 	.short	(.L_34 - .L_33)
.L_33:
        /*0004*/ 	.word	0x00000082


	//----- nvinfo : EIATTR_KPARAM_INFO
	.align		4
.L_34:
        /*0008*/ 	.byte	0x04, 0x17
        /*000a*/ 	.short	(.L_36 - .L_35)
.L_35:
        /*000c*/ 	.word	0x00000000
        /*0010*/ 	.short	0x0001
        /*0012*/ 	.short	0x0008
        /*0014*/ 	.byte	0x00, 0xf0, 0x21, 0x00


	//----- nvinfo : EIATTR_KPARAM_INFO
	.align		4
.L_36:
        /*0018*/ 	.byte	0x04, 0x17
        /*001a*/ 	.short	(.L_38 - .L_37)
.L_37:
        /*001c*/ 	.word	0x00000000
        /*0020*/ 	.short	0x0000
        /*0022*/ 	.short	0x0000
        /*0024*/ 	.byte	0x00, 0xf5, 0x21, 0x00


	//----- nvinfo : EIATTR_SPARSE_MMA_MASK
	.align		4
.L_38:
        /*0028*/ 	.byte	0x03, 0x50
        /*002a*/ 	.short	0x0000


	//----- nvinfo : EIATTR_MAXREG_COUNT
	.align		4
        /*002c*/ 	.byte	0x03, 0x1b
        /*002e*/ 	.short	0x00ff


	//----- nvinfo : EIATTR_MERCURY_ISA_VERSION
	.align		4
        /*0030*/ 	.byte	0x03, 0x5f
        /*0032*/ 	.short	0x0101


	//----- nvinfo : EIATTR_VRC_CTA_INIT_COUNT
	.align		4
        /*0034*/ 	.byte	0x02, 0x4a
	.zero		1
	.zero		1


	//----- nvinfo : EIATTR_EXIT_INSTR_OFFSETS
	.align		4
        /*0038*/ 	.byte	0x04, 0x1c
        /*003a*/ 	.short	(.L_40 - .L_39)


	//   ....[0]....
.L_39:
        /*003c*/ 	.word	0x00000ed0


	//----- nvinfo : EIATTR_CRS_STACK_SIZE
	.align		4
.L_40:
        /*0040*/ 	.byte	0x04, 0x1e
        /*0042*/ 	.short	(.L_42 - .L_41)
.L_41:
        /*0044*/ 	.word	0x00000000


	//----- nvinfo : EIATTR_CBANK_PARAM_SIZE
	.align		4
.L_42:
        /*0048*/ 	.byte	0x03, 0x19
        /*004a*/ 	.short	0x0010


	//----- nvinfo : EIATTR_PARAM_CBANK
	.align		4
        /*004c*/ 	.byte	0x04, 0x0a
        /*004e*/ 	.short	(.L_44 - .L_43)
	.align		4
.L_43:
        /*0050*/ 	.word	index@(.nv.constant0._Z9init_randP17curandStateXORWOWm)
        /*0054*/ 	.short	0x0380
        /*0056*/ 	.short	0x0010


	//----- nvinfo : EIATTR_SW_WAR
	.align		4
.L_44:
        /*0058*/ 	.byte	0x04, 0x36
        /*005a*/ 	.short	(.L_46 - .L_45)
.L_45:
        /*005c*/ 	.word	0x00000008
.L_46:


//--------------------- .nv.callgraph             --------------------------
	.section	.nv.callgraph,"",@"SHT_CUDA_CALLGRAPH"
	.align	4
	.sectionentsize	8
	.align		4
        /*0000*/ 	.word	0x00000000
	.align		4
        /*0004*/ 	.word	0xffffffff
	.align		4
        /*0008*/ 	.word	0x00000000
	.align		4
        /*000c*/ 	.word	0xfffffffe
	.align		4
        /*0010*/ 	.word	0x00000000
	.align		4
        /*0014*/ 	.word	0xfffffffd
	.align		4
        /*0018*/ 	.word	0x00000000
	.align		4
        /*001c*/ 	.word	0xfffffffc


//--------------------- .nv.constant4             --------------------------
	.section	.nv.constant4,"a",@progbits
	.align	8
	.align		8
.nv.constant4:
        /*0000*/ 	.dword	precalc_xorwow_matrix
	.align		8
        /*0008*/ 	.dword	precalc_xorwow_offset_matrix
	.align		8
        /*0010*/ 	.dword	mrg32k3aM1
	.align		8
        /*0018*/ 	.dword	mrg32k3aM2
	.align		8
        /*0020*/ 	.dword	mrg32k3aM1SubSeq
	.align		8
        /*0028*/ 	.dword	mrg32k3aM2SubSeq
	.align		8
        /*0030*/ 	.dword	mrg32k3aM1Seq
	.align		8
        /*0038*/ 	.dword	mrg32k3aM2Seq


//--------------------- .nv.constant3             --------------------------
	.section	.nv.constant3,"a",@progbits
	.align	8
.nv.constant3:
	.type		__cr_lgamma_table,@object
	.size		__cr_lgamma_table,(.L_8 - __cr_lgamma_table)
__cr_lgamma_table:
        /*0000*/ 	.byte	0x00, 0x00, 0x00, 0x00, 0x00, 0x00, 0x00, 0x00, 0x00, 0x00, 0x00, 0x00, 0x00, 0x00, 0x00, 0x00
        /*0010*/ 	.byte	0xef, 0x39, 0xfa, 0xfe, 0x42, 0x2e, 0xe6, 0x3f, 0x02, 0x20, 0x2a, 0xfa, 0x0b, 0xab, 0xfc, 0x3f
        /*0020*/ 	.byte	0xf9, 0x2c, 0x92, 0x7c, 0xa7, 0x6c, 0x09, 0x40, 0xc9, 0x79, 0x44, 0x3c, 0x64, 0x26, 0x13, 0x40
        /*0030*/ 	.byte	0xca, 0x01, 0xcf, 0x3a, 0x27, 0x51, 0x1a, 0x40, 0x30, 0xcc, 0x2d, 0xf3, 0xe1, 0x0c, 0x21, 0x40
        /*0040*/ 	.byte	0x0d, 0xb7, 0xfc, 0x82, 0x8e, 0x35, 0x25, 0x40
.L_8:


//--------------------- .text._Z13generate_randP17curandStateXORWOWPf --------------------------
	.section	.text._Z13generate_randP17curandStateXORWOWPf,"ax",@progbits
	.align	128
        .global         _Z13generate_randP17curandStateXORWOWPf
        .type           _Z13generate_randP17curandStateXORWOWPf,@function
        .size           _Z13generate_randP17curandStateXORWOWPf,(.L_x_10 - _Z13generate_randP17curandStateXORWOWPf)
        .other          _Z13generate_randP17curandStateXORWOWPf,@"STO_CUDA_ENTRY STV_DEFAULT"
_Z13generate_randP17curandStateXORWOWPf:
.text._Z13generate_randP17curandStateXORWOWPf:
[----:B------:R-:W-:Y:S01]  /*0000*/  LDC R1, c[0x0][0x37c] ;  /* 0x0000df00ff017b82 */ /* 0x000fe20000000800 */
[----:B------:R-:W0:Y:S07]  /*0010*/  S2R R11, SR_TID.X ;  /* 0x00000000000b7919 */ /* 0x000e2e0000002100 */
[----:B------:R-:W0:Y:S01]  /*0020*/  S2UR UR6, SR_CTAID.X ;  /* 0x00000000000679c3 */ /* 0x000e220000002500 */
[----:B------:R-:W1:Y:S07]  /*0030*/  LDCU.64 UR4, c[0x0][0x358] ;  /* 0x00006b00ff0477ac */ /* 0x000e6e0008000a00 */
[----:B------:R-:W0:Y:S08]  /*0040*/  LDC R0, c[0x0][0x360] ;  /* 0x0000d800ff007b82 */ /* 0x000e300000000800 */
[----:B------:R-:W2:Y:S08]  /*0050*/  LDC.64 R2, c[0x0][0x380] ;  /* 0x0000e000ff027b82 */ /* 0x000eb00000000a00 */
[----:B------:R-:W3:Y:S01]  /*0060*/  LDC.64 R8, c[0x0][0x388] ;  /* 0x0000e200ff087b82 */ /* 0x000ee20000000a00 */
[----:B0-----:R-:W-:-:S04]  /*0070*/  IMAD R11, R0, UR6, R11 ;  /* 0x00000006000b7c24 */ /* 0x001fc8000f8e020b */
[----:B--2---:R-:W-:-:S05]  /*0080*/  IMAD.WIDE R2, R11, 0x30, R2 ;  /* 0x000000300b027825 */ /* 0x004fca00078e0202 */
[----:B-1----:R-:W2:Y:S04]  /*0090*/  LDG.E.64 R12, desc[UR4][R2.64] ;  /* 0x00000004020c7981 */ /* 0x002ea8000c1e1b00 */
[----:B------:R-:W4:Y:S04]  /*00a0*/  LDG.E.64 R6, desc[UR4][R2.64+0x10] ;  /* 0x0000100402067981 */ /* 0x000f28000c1e1b00 */
[----:B------:R-:W5:Y:S01]  /*00b0*/  LDG.E.64 R4, desc[UR4][R2.64+0x8] ;  /* 0x0000080402047981 */ /* 0x000f62000c1e1b00 */
[----:B------:R-:W-:Y:S02]  /*00c0*/  IMAD.MOV.U32 R15, RZ, RZ, 0x2f800000 ;  /* 0x2f800000ff0f7424 */ /* 0x000fe400078e00ff */
[----:B---3--:R-:W-:Y:S01]  /*00d0*/  IMAD.WIDE R8, R11, 0x4, R8 ;  /* 0x000000040b087825 */ /* 0x008fe200078e0208 */
[----:B--2---:R-:W-:-:S03]  /*00e0*/  SHF.R.U32.HI R0, RZ, 0x2, R13 ;  /* 0x00000002ff007819 */ /* 0x004fc6000001160d */
[----:B------:R-:W-:Y:S01]  /*00f0*/  VIADD R12, R12, 0x587c5 ;  /* 0x000587c50c0c7836 */ /* 0x000fe20000000000 */
[----:B------:R-:W-:Y:S01]  /*0100*/  LOP3.LUT R0, R0, R13, RZ, 0x3c, !PT ;  /* 0x0000000d00007212 */ /* 0x000fe200078e3cff */
[----:B----4-:R-:W-:Y:S01]  /*0110*/  IMAD.SHL.U32 R13, R7, 0x10, RZ ;  /* 0x00000010070d7824 */ /* 0x010fe200078e00ff */
[----:B------:R-:W-:Y:S01]  /*0120*/  MOV R17, R6 ;  /* 0x0000000600117202 */ /* 0x000fe20000000f00 */
[----:B------:R-:W-:Y:S01]  /*0130*/  IMAD.MOV.U32 R18, RZ, RZ, R7 ;  /* 0x000000ffff127224 */ /* 0x000fe200078e0007 */
[C---:B------:R-:W-:Y:S02]  /*0140*/  SHF.L.U32 R10, R0.reuse, 0x1, RZ ;  /* 0x00000001000a7819 */ /* 0x040fe400000006ff */
[----:B-----5:R-:W-:Y:S02]  /*0150*/  MOV R16, R5 ;  /* 0x0000000500107202 */ /* 0x020fe40000000f00 */
[----:B------:R-:W-:Y:S01]  /*0160*/  LOP3.LUT R10, R0, R10, R13, 0x96, !PT ;  /* 0x0000000a000a7212 */ /* 0x000fe200078e960d */
[----:B------:R-:W-:-:S02]  /*0170*/  IMAD.MOV.U32 R13, RZ, RZ, R4 ;  /* 0x000000ffff0d7224 */ /* 0x000fc400078e0004 */
[----:B------:R-:W-:Y:S01]  /*0180*/  STG.E.64 desc[UR4][R2.64+0x8], R16 ;  /* 0x0000081002007986 */ /* 0x000fe2000c101b04 */
[----:B------:R-:W-:-:S03]  /*0190*/  LOP3.LUT R19, R10, R7, RZ, 0x3c, !PT ;  /* 0x000000070a137212 */ /* 0x000fc600078e3cff */
[----:B------:R-:W-:Y:S01]  /*01a0*/  STG.E.64 desc[UR4][R2.64], R12 ;  /* 0x0000000c02007986 */ /* 0x000fe2000c101b04 */
[----:B------:R-:W-:-:S03]  /*01b0*/  IADD3 R0, PT, PT, R19, R12, RZ ;  /* 0x0000000c13007210 */ /* 0x000fc60007ffe0ff */
[----:B------:R-:W-:Y:S01]  /*01c0*/  STG.E.64 desc[UR4][R2.64+0x10], R18 ;  /* 0x0000101202007986 */ /* 0x000fe2000c101b04 */
[----:B------:R-:W-:-:S05]  /*01d0*/  I2FP.F32.U32 R0, R0 ;  /* 0x0000000000007245 */ /* 0x000fca0000201000 */
[----:B------:R-:W-:-:S05]  /*01e0*/  FFMA R15, R0, R15, 1.1641532182693481445e-10 ;  /* 0x2f000000000f7423 */ /* 0x000fca000000000f */
[----:B------:R-:W-:Y:S01]  /*01f0*/  STG.E desc[UR4][R8.64], R15 ;  /* 0x0000000f08007986 */ /* 0x000fe2000c101904 */
[----:B------:R-:W-:Y:S05]  /*0200*/  EXIT ;  /* 0x000000000000794d */ /* 0x000fea0003800000 */
.L_x_0:
[----:B------:R-:W-:-:S00]  /*0210*/  BRA `(.L_x_0) ;  /* 0xfffffffc00fc7947 */ /* 0x000fc0000383ffff */
[----:B------:R-:W-:-:S00]  /*0220*/  NOP ;  /* 0x0000000000007918 */ /* 0x000fc00000000000 */
        /* <DEDUP_REMOVED lines=13> */
.L_x_10:


//--------------------- .text._Z9init_randP17curandStateXORWOWm --------------------------
	.section	.text._Z9init_randP17curandStateXORWOWm,"ax",@progbits
	.align	128
        .global         _Z9init_randP17curandStateXORWOWm
        .type           _Z9init_randP17curandStateXORWOWm,@function
        .size           _Z9init_randP17curandStateXORWOWm,(.L_x_11 - _Z9init_randP17curandStateXORWOWm)
        .other          _Z9init_randP17curandStateXORWOWm,@"STO_CUDA_ENTRY STV_DEFAULT"
_Z9init_randP17curandStateXORWOWm:
.text._Z9init_randP17curandStateXORWOWm:
[----:B------:R-:W-:Y:S01]  /*0000*/  LDC R1, c[0x0][0x37c] ;  /* 0x0000df00ff017b82 */ /* 0x000fe20000000800 */
[----:B------:R-:W0:Y:S07]  /*0010*/  S2R R13, SR_TID.X ;  /* 0x00000000000d7919 */ /* 0x000e2e0000002100 */
[----:B------:R-:W1:Y:S01]  /*0020*/  LDC.64 R2, c[0x0][0x388] ;  /* 0x0000e200ff027b82 */ /* 0x000e620000000a00 */
[----:B------:R-:W2:Y:S01]  /*0030*/  LDCU.64 UR4, c[0x0][0x358] ;  /* 0x00006b00ff0477ac */ /* 0x000ea20008000a00 */
[----:B------:R-:W-:Y:S06]  /*0040*/  BSSY.RECONVERGENT B0, `(.L_x_1) ;  /* 0x00000e5000007945 */ /* 0x000fec0003800200 */
[----:B------:R-:W0:Y:S08]  /*0050*/  S2UR UR6, SR_CTAID.X ;  /* 0x00000000000679c3 */ /* 0x000e300000002500 */
[----:B------:R-:W0:Y:S08]  /*0060*/  LDC R4, c[0x0][0x360] ;  /* 0x0000d800ff047b82 */ /* 0x000e300000000800 */
[----:B------:R-:W3:Y:S01]  /*0070*/  LDC.64 R6, c[0x0][0x380] ;  /* 0x0000e000ff067b82 */ /* 0x000ee20000000a00 */
[----:B-1----:R-:W-:-:S02]  /*0080*/  LOP3.LUT R0, R2, 0xaad26b49, RZ, 0x3c, !PT ;  /* 0xaad26b4902007812 */ /* 0x002fc400078e3cff */
[----:B------:R-:W-:-:S03]  /*0090*/  LOP3.LUT R2, R3, 0xf7dcefdd, RZ, 0x3c, !PT ;  /* 0xf7dcefdd03027812 */ /* 0x000fc600078e3cff */
[----:B------:R-:W-:Y:S02]  /*00a0*/  IMAD R0, R0, 0x4182bed5, RZ ;  /* 0x4182bed500007824 */ /* 0x000fe400078e02ff */
[----:B------:R-:W-:Y:S02]  /*00b0*/  IMAD R3, R2, -0x658354e5, RZ ;  /* 0x9a7cab1b02037824 */ /* 0x000fe400078e02ff */
[C---:B------:R-:W-:Y:S01]  /*00c0*/  VIADD R5, R0.reuse, 0x75bcd15 ;  /* 0x075bcd1500057836 */ /* 0x040fe20000000000 */
[C---:B------:R-:W-:Y:S01]  /*00d0*/  LOP3.LUT R8, R0.reuse, 0x159a55e5, RZ, 0x3c, !PT ;  /* 0x159a55e500087812 */ /* 0x040fe200078e3cff */
[----:B------:R-:W-:Y:S01]  /*00e0*/  VIADD R11, R0, 0x583f19 ;  /* 0x00583f19000b7836 */ /* 0x000fe20000000000 */
[C---:B------:R-:W-:Y:S01]  /*00f0*/  LOP3.LUT R10, R3.reuse, 0x5491333, RZ, 0x3c, !PT ;  /* 0x05491333030a7812 */ /* 0x040fe200078e3cff */
[----:B------:R-:W-:Y:S02]  /*0100*/  VIADD R9, R3, 0x1f123bb5 ;  /* 0x1f123bb503097836 */ /* 0x000fe40000000000 */
[----:B0-----:R-:W-:Y:S01]  /*0110*/  IMAD R13, R4, UR6, R13 ;  /* 0x00000006040d7c24 */ /* 0x001fe2000f8e020d */
[----:B------:R-:W-:-:S04]  /*0120*/  IADD3 R4, PT, PT, R0, 0x64f0c9, R3 ;  /* 0x0064f0c900047810 */ /* 0x000fc80007ffe003 */
[C---:B------:R-:W-:Y:S01]  /*0130*/  ISETP.NE.AND P0, PT, R13.reuse, RZ, PT ;  /* 0x000000ff0d00720c */ /* 0x040fe20003f05270 */
[----:B---3--:R-:W-:-:S05]  /*0140*/  IMAD.WIDE R6, R13, 0x30, R6 ;  /* 0x000000300d067825 */ /* 0x008fca00078e0206 */
[----:B--2---:R0:W-:Y:S04]  /*0150*/  STG.E.64 desc[UR4][R6.64], R4 ;  /* 0x0000000406007986 */ /* 0x0041e8000c101b04 */
[----:B------:R0:W-:Y:S04]  /*0160*/  STG.E.64 desc[UR4][R6.64+0x8], R8 ;  /* 0x0000080806007986 */ /* 0x0001e8000c101b04 */
[----:B------:R0:W-:Y:S01]  /*0170*/  STG.E.64 desc[UR4][R6.64+0x10], R10 ;  /* 0x0000100a06007986 */ /* 0x0001e2000c101b04 */
[----:B------:R-:W-:Y:S05]  /*0180*/  @!P0 BRA `(.L_x_2) ;  /* 0x0000000c00408947 */ /* 0x000fea0003800000 */
[----:B------:R-:W-:Y:S01]  /*0190*/  SHF.R.S32.HI R0, RZ, 0x1f, R13 ;  /* 0x0000001fff007819 */ /* 0x000fe2000001140d */
[----:B------:R-:W-:-:S07]  /*01a0*/  IMAD.MOV.U32 R12, RZ, RZ, RZ ;  /* 0x000000ffff0c7224 */ /* 0x000fce00078e00ff */
.L_x_8:
[----:B-1----:R-:W-:Y:S01]  /*01b0*/  LOP3.LUT R2, R13, 0x3, RZ, 0xc0, !PT ;  /* 0x000000030d027812 */ /* 0x002fe200078ec0ff */
[----:B------:R-:W-:Y:S03]  /*01c0*/  BSSY.RECONVERGENT B1, `(.L_x_3) ;  /* 0x00000c6000017945 */ /* 0x000fe60003800200 */
[----:B------:R-:W-:-:S04]  /*01d0*/  ISETP.NE.U32.AND P0, PT, R2, RZ, PT ;  /* 0x000000ff0200720c */ /* 0x000fc80003f05070 */
[----:B------:R-:W-:-:S13]  /*01e0*/  ISETP.NE.AND.EX P0, PT, RZ, RZ, PT, P0 ;  /* 0x000000ffff00720c */ /* 0x000fda0003f05300 */
[----:B------:R-:W-:Y:S05]  /*01f0*/  @!P0 BRA `(.L_x_4) ;  /* 0x0000000c00088947 */ /* 0x000fea0003800000 */
[----:B0-----:R-:W0:Y:S01]  /*0200*/  LDC.64 R8, c[0x4][RZ] ;  /* 0x01000000ff087b82 */ /* 0x001e220000000a00 */
[----:B------:R-:W-:Y:S02]  /*0210*/  IMAD.MOV.U32 R14, RZ, RZ, RZ ;  /* 0x000000ffff0e7224 */ /* 0x000fe400078e00ff */
[----:B0-----:R-:W-:-:S07]  /*0220*/  IMAD.WIDE.U32 R8, R12, 0xc80, R8 ;  /* 0x00000c800c087825 */ /* 0x001fce00078e0008 */
.L_x_7:
[----:B-1----:R-:W-:Y:S01]  /*0230*/  IMAD.MOV.U32 R15, RZ, RZ, RZ ;  /* 0x000000ffff0f7224 */ /* 0x002fe200078e00ff */
[----:B------:R-:W-:Y:S01]  /*0240*/  CS2R R2, SRZ ;  /* 0x0000000000027805 */ /* 0x000fe2000001ff00 */
[----:B------:R-:W-:Y:S01]  /*0250*/  IMAD.MOV.U32 R17, RZ, RZ, RZ ;  /* 0x000000ffff117224 */ /* 0x000fe200078e00ff */
[----:B------:R-:W-:-:S07]  /*0260*/  CS2R R4, SRZ ;  /* 0x0000000000047805 */ /* 0x000fce000001ff00 */
.L_x_6:
[----:B------:R-:W-:-:S05]  /*0270*/  IMAD.WIDE.U32 R10, R17, 0x4, R6 ;  /* 0x00000004110a7825 */ /* 0x000fca00078e0006 */
[----:B------:R0:W5:Y:S01]  /*0280*/  LDG.E R16, desc[UR4][R10.64+0x4] ;  /* 0x000004040a107981 */ /* 0x000162000c1e1900 */
[----:B------:R-:W-:-:S07]  /*0290*/  IMAD.MOV.U32 R19, RZ, RZ, RZ ;  /* 0x000000ffff137224 */ /* 0x000fce00078e00ff */
.L_x_5:
[----:B-----5:R-:W-:Y:S01]  /*02a0*/  SHF.R.U32.HI R24, RZ, R19, R16 ;  /* 0x00000013ff187219 */ /* 0x020fe20000011610 */
[----:B0-----:R-:W-:-:S03]  /*02b0*/  IMAD.SHL.U32 R10, R17, 0x20, RZ ;  /* 0x00000020110a7824 */ /* 0x001fc600078e00ff */
[----:B------:R-:W-:Y:S01]  /*02c0*/  LOP3.LUT R11, R24, 0x1, RZ, 0xc0, !PT ;  /* 0x00000001180b7812 */ /* 0x000fe200078ec0ff */
[----:B------:R-:W-:-:S03]  /*02d0*/  IMAD.IADD R10, R10, 0x1, R19 ;  /* 0x000000010a0a7824 */ /* 0x000fc600078e0213 */
[----:B------:R-:W-:Y:S01]  /*02e0*/  ISETP.NE.U32.AND P0, PT, R11, 0x1, PT ;  /* 0x000000010b00780c */ /* 0x000fe20003f05070 */
[----:B------:R-:W-:-:S03]  /*02f0*/  IMAD R11, R10, 0x5, RZ ;  /* 0x000000050a0b7824 */ /* 0x000fc600078e02ff */
[----:B------:R-:W-:Y:S01]  /*0300*/  R2P PR, R24, 0x7e ;  /* 0x0000007e18007804 */ /* 0x000fe20000000000 */
[----:B------:R-:W-:-:S08]  /*0310*/  IMAD.WIDE.U32 R10, R11, 0x4, R8 ;  /* 0x000000040b0a7825 */ /* 0x000fd000078e0008 */
[----:B------:R-:W2:Y:S04]  /*0320*/  @!P0 LDG.E R18, desc[UR4][R10.64] ;  /* 0x000000040a128981 */ /* 0x000ea8000c1e1900 */
[----:B------:R-:W3:Y:S04]  /*0330*/  @!P0 LDG.E R20, desc[UR4][R10.64+0x10] ;  /* 0x000010040a148981 */ /* 0x000ee8000c1e1900 */
[----:B------:R-:W4:Y:S04]  /*0340*/  @P1 LDG.E R22, desc[UR4][R10.64+0x14] ;  /* 0x000014040a161981 */ /* 0x000f28000c1e1900 */
[----:B------:R-:W4:Y:S04]  /*0350*/  @P2 LDG.E R26, desc[UR4][R10.64+0x28] ;  /* 0x000028040a1a2981 */ /* 0x000f28000c1e1900 */
[----:B------:R-:W4:Y:S04]  /*0360*/  @!P0 LDG.E R21, desc[UR4][R10.64+0x4] ;  /* 0x000004040a158981 */ /* 0x000f28000c1e1900 */
[----:B------:R-:W4:Y:S04]  /*0370*/  @!P0 LDG.E R23, desc[UR4][R10.64+0xc] ;  /* 0x00000c040a178981 */ /* 0x000f28000c1e1900 */
[----:B------:R-:W4:Y:S04]  /*0380*/  @P1 LDG.E R25, desc[UR4][R10.64+0x18] ;  /* 0x000018040a191981 */ /* 0x000f28000c1e1900 */
[----:B------:R-:W4:Y:S04]  /*0390*/  @P3 LDG.E R28, desc[UR4][R10.64+0x3c] ;  /* 0x00003c040a1c3981 */ /* 0x000f28000c1e1900 */
[----:B------:R-:W4:Y:S01]  /*03a0*/  @P6 LDG.E R27, desc[UR4][R10.64+0x7c] ;  /* 0x00007c040a1b6981 */ /* 0x000f22000c1e1900 */
[----:B--2---:R-:W-:-:S03]  /*03b0*/  @!P0 LOP3.LUT R15, R15, R18, RZ, 0x3c, !PT ;  /* 0x000000120f0f8212 */ /* 0x004fc600078e3cff */
[----:B------:R-:W2:Y:S01]  /*03c0*/  @!P0 LDG.E R18, desc[UR4][R10.64+0x8] ;  /* 0x000008040a128981 */ /* 0x000ea2000c1e1900 */
[----:B---3--:R-:W-:-:S03]  /*03d0*/  @!P0 LOP3.LUT R3, R3, R20, RZ, 0x3c, !PT ;  /* 0x0000001403038212 */ /* 0x008fc600078e3cff */
[----:B------:R-:W3:Y:S01]  /*03e0*/  @P1 LDG.E R20, desc[UR4][R10.64+0x24] ;  /* 0x000024040a141981 */ /* 0x000ee2000c1e1900 */
[----:B----4-:R-:W-:-:S03]  /*03f0*/  @P1 LOP3.LUT R15, R15, R22, RZ, 0x3c, !PT ;  /* 0x000000160f0f1212 */ /* 0x010fc600078e3cff */
[----:B------:R-:W4:Y:S01]  /*0400*/  @P2 LDG.E R22, desc[UR4][R10.64+0x38] ;  /* 0x000038040a162981 */ /* 0x000f22000c1e1900 */
[----:B------:R-:W-:-:S03]  /*0410*/  @P2 LOP3.LUT R15, R15, R26, RZ, 0x3c, !PT ;  /* 0x0000001a0f0f2212 */ /* 0x000fc600078e3cff */
[----:B------:R-:W4:Y:S01]  /*0420*/  @P4 LDG.E R26, desc[UR4][R10.64+0x50] ;  /* 0x000050040a1a4981 */ /* 0x000f22000c1e1900 */
[----:B------:R-:W-:-:S03]  /*0430*/  @!P0 LOP3.LUT R4, R4, R21, RZ, 0x3c, !PT ;  /* 0x0000001504048212 */ /* 0x000fc600078e3cff */
[----:B------:R-:W4:Y:S01]  /*0440*/  @P1 LDG.E R21, desc[UR4][R10.64+0x20] ;  /* 0x000020040a151981 */ /* 0x000f22000c1e1900 */
[----:B------:R-:W-:-:S03]  /*0450*/  @!P0 LOP3.LUT R2, R2, R23, RZ, 0x3c, !PT ;  /* 0x0000001702028212 */ /* 0x000fc600078e3cff */
[----:B------:R-:W4:Y:S01]  /*0460*/  @P2 LDG.E R23, desc[UR4][R10.64+0x2c] ;  /* 0x00002c040a172981 */ /* 0x000f22000c1e1900 */
[----:B------:R-:W-:-:S03]  /*0470*/  @P1 LOP3.LUT R4, R4, R25, RZ, 0x3c, !PT ;  /* 0x0000001904041212 */ /* 0x000fc600078e3cff */
[----:B------:R-:W4:Y:S01]  /*0480*/  @P2 LDG.E R25, desc[UR4][R10.64+0x34] ;  /* 0x000034040a192981 */ /* 0x000f22000c1e1900 */
[----:B--2---:R-:W-:-:S03]  /*0490*/  @!P0 LOP3.LUT R5, R5, R18, RZ, 0x3c, !PT ;  /* 0x0000001205058212 */ /* 0x004fc600078e3cff */
[----:B------:R-:W2:Y:S01]  /*04a0*/  @P1 LDG.E R18, desc[UR4][R10.64+0x1c] ;  /* 0x00001c040a121981 */ /* 0x000ea2000c1e1900 */
[----:B---3--:R-:W-:-:S03]  /*04b0*/  @P1 LOP3.LUT R3, R3, R20, RZ, 0x3c, !PT ;  /* 0x0000001403031212 */ /* 0x008fc600078e3cff */
[----:B------:R-:W3:Y:S01]  /*04c0*/  @P2 LDG.E R20, desc[UR4][R10.64+0x30] ;  /* 0x000030040a142981 */ /* 0x000ee2000c1e1900 */
[----:B----4-:R-:W-:-:S03]  /*04d0*/  @P2 LOP3.LUT R3, R3, R22, RZ, 0x3c, !PT ;  /* 0x0000001603032212 */ /* 0x010fc600078e3cff */
[----:B------:R-:W4:Y:S01]  /*04e0*/  @P3 LDG.E R22, desc[UR4][R10.64+0x4c] ;  /* 0x00004c040a163981 */ /* 0x000f22000c1e1900 */
[----:B------:R-:W-:-:S04]  /*04f0*/  @P3 LOP3.LUT R15, R15, R28, RZ, 0x3c, !PT ;  /* 0x0000001c0f0f3212 */ /* 0x000fc800078e3cff */
[----:B------:R-:W-:Y:S02]  /*0500*/  @P4 LOP3.LUT R15, R15, R26, RZ, 0x3c, !PT ;  /* 0x0000001a0f0f4212 */ /* 0x000fe400078e3cff */
[----:B------:R-:W-:Y:S01]  /*0510*/  @P1 LOP3.LUT R2, R2, R21, RZ, 0x3c, !PT ;  /* 0x0000001502021212 */ /* 0x000fe200078e3cff */
[----:B------:R-:W4:Y:S04]  /*0520*/  @P5 LDG.E R26, desc[UR4][R10.64+0x64] ;  /* 0x000064040a1a5981 */ /* 0x000f28000c1e1900 */
[----:B------:R-:W4:Y:S01]  /*0530*/  @P3 LDG.E R21, desc[UR4][R10.64+0x40] ;  /* 0x000040040a153981 */ /* 0x000f22000c1e1900 */
[----:B------:R-:W-:Y:S02]  /*0540*/  @P2 LOP3.LUT R4, R4, R23, RZ, 0x3c, !PT ;  /* 0x0000001704042212 */ /* 0x000fe400078e3cff */
[----:B------:R-:W-:Y:S01]  /*0550*/  @P2 LOP3.LUT R2, R2, R25, RZ, 0x3c, !PT ;  /* 0x0000001902022212 */ /* 0x000fe200078e3cff */
[----:B------:R-:W4:Y:S04]  /*0560*/  @P3 LDG.E R23, desc[UR4][R10.64+0x48] ;  /* 0x000048040a173981 */ /* 0x000f28000c1e1900 */
[----:B------:R-:W4:Y:S01]  /*0570*/  @P4 LDG.E R25, desc[UR4][R10.64+0x54] ;  /* 0x000054040a194981 */ /* 0x000f22000c1e1900 */
[----:B--2---:R-:W-:-:S03]  /*0580*/  @P1 LOP3.LUT R5, R5, R18, RZ, 0x3c, !PT ;  /* 0x0000001205051212 */ /* 0x004fc600078e3cff */
[----:B------:R-:W2:Y:S01]  /*0590*/  @P3 LDG.E R18, desc[UR4][R10.64+0x44] ;  /* 0x000044040a123981 */ /* 0x000ea2000c1e1900 */
[----:B---3--:R-:W-:-:S03]  /*05a0*/  @P2 LOP3.LUT R5, R5, R20, RZ, 0x3c, !PT ;  /* 0x0000001405052212 */ /* 0x008fc600078e3cff */
[----:B------:R-:W3:Y:S01]  /*05b0*/  @P4 LDG.E R20, desc[UR4][R10.64+0x58] ;  /* 0x000058040a144981 */ /* 0x000ee2000c1e1900 */
[----:B----4-:R-:W-:-:S03]  /*05c0*/  @P3 LOP3.LUT R3, R3, R22, RZ, 0x3c, !PT ;  /* 0x0000001603033212 */ /* 0x010fc600078e3cff */
[----:B------:R-:W4:Y:S01]  /*05d0*/  @P4 LDG.E R22, desc[UR4][R10.64+0x60] ;  /* 0x000060040a164981 */ /* 0x000f22000c1e1900 */
[----:B------:R-:W-:Y:S02]  /*05e0*/  LOP3.LUT P0, RZ, R24, 0x80, RZ, 0xc0, !PT ;  /* 0x0000008018ff7812 */ /* 0x000fe4000780c0ff */
[----:B------:R-:W-:Y:S02]  /*05f0*/  @P5 LOP3.LUT R15, R15, R26, RZ, 0x3c, !PT ;  /* 0x0000001a0f0f5212 */ /* 0x000fe400078e3cff */
[----:B------:R-:W4:Y:S01]  /*0600*/  @P6 LDG.E R26, desc[UR4][R10.64+0x78] ;  /* 0x000078040a1a6981 */ /* 0x000f22000c1e1900 */
[----:B------:R-:W-:-:S03]  /*0610*/  @P3 LOP3.LUT R4, R4, R21, RZ, 0x3c, !PT ;  /* 0x0000001504043212 */ /* 0x000fc600078e3cff */
[----:B------:R-:W4:Y:S01]  /*0620*/  @P4 LDG.E R21, desc[UR4][R10.64+0x5c] ;  /* 0x00005c040a154981 */ /* 0x000f22000c1e1900 */
[----:B------:R-:W-:-:S03]  /*0630*/  @P3 LOP3.LUT R2, R2, R23, RZ, 0x3c, !PT ;  /* 0x0000001702023212 */ /* 0x000fc600078e3cff */
[----:B------:R-:W4:Y:S01]  /*0640*/  @P5 LDG.E R23, desc[UR4][R10.64+0x68] ;  /* 0x000068040a175981 */ /* 0x000f22000c1e1900 */
[----:B------:R-:W-:-:S03]  /*0650*/  @P4 LOP3.LUT R4, R4, R25, RZ, 0x3c, !PT ;  /* 0x0000001904044212 */ /* 0x000fc600078e3cff */
[----:B------:R-:W4:Y:S01]  /*0660*/  @P5 LDG.E R25, desc[UR4][R10.64+0x70] ;  /* 0x000070040a195981 */ /* 0x000f22000c1e1900 */
[----:B--2---:R-:W-:-:S03]  /*0670*/  @P3 LOP3.LUT R5, R5, R18, RZ, 0x3c, !PT ;  /* 0x0000001205053212 */ /* 0x004fc600078e3cff */
[----:B------:R-:W2:Y:S01]  /*0680*/  @P5 LDG.E R18, desc[UR4][R10.64+0x6c] ;  /* 0x00006c040a125981 */ /* 0x000ea2000c1e1900 */
[----:B---3--:R-:W-:-:S03]  /*0690*/  @P4 LOP3.LUT R5, R5, R20, RZ, 0x3c, !PT ;  /* 0x0000001405054212 */ /* 0x008fc600078e3cff */
[----:B------:R-:W3:Y:S01]  /*06a0*/  @P5 LDG.E R20, desc[UR4][R10.64+0x74] ;  /* 0x000074040a145981 */ /* 0x000ee2000c1e1900 */
[----:B----4-:R-:W-:-:S03]  /*06b0*/  @P4 LOP3.LUT R3, R3, R22, RZ, 0x3c, !PT ;  /* 0x0000001603034212 */ /* 0x010fc600078e3cff */
[----:B------:R-:W4:Y:S01]  /*06c0*/  @P0 LDG.E R22, desc[UR4][R10.64+0x8c] ;  /* 0x00008c040a160981 */ /* 0x000f22000c1e1900 */
[----:B------:R-:W-:-:S03]  /*06d0*/  @P6 LOP3.LUT R15, R15, R26, RZ, 0x3c, !PT ;  /* 0x0000001a0f0f6212 */ /* 0x000fc600078e3cff */
        /* <DEDUP_REMOVED lines=13> */
[----:B------:R-:W-:Y:S02]  /*07b0*/  @P6 LOP3.LUT R4, R4, R27, RZ, 0x3c, !PT ;  /* 0x0000001b04046212 */ /* 0x000fe400078e3cff */
[----:B------:R-:W-:Y:S02]  /*07c0*/  @P6 LOP3.LUT R2, R2, R21, RZ, 0x3c, !PT ;  /* 0x0000001502026212 */ /* 0x000fe400078e3cff */
[----:B------:R-:W-:Y:S02]  /*07d0*/  @P0 LOP3.LUT R4, R4, R23, RZ, 0x3c, !PT ;  /* 0x0000001704040212 */ /* 0x000fe400078e3cff */
[----:B------:R-:W-:Y:S02]  /*07e0*/  @P0 LOP3.LUT R2, R2, R25, RZ, 0x3c, !PT ;  /* 0x0000001902020212 */ /* 0x000fe400078e3cff */
[----:B--2---:R-:W-:Y:S02]  /*07f0*/  @P6 LOP3.LUT R5, R5, R18, RZ, 0x3c, !PT ;  /* 0x0000001205056212 */ /* 0x004fe400078e3cff */
[----:B---3--:R-:W-:-:S02]  /*0800*/  @P6 LOP3.LUT R3, R3, R20, RZ, 0x3c, !PT ;  /* 0x0000001403036212 */ /* 0x008fc400078e3cff */
[----:B----4-:R-:W-:Y:S02]  /*0810*/  @P0 LOP3.LUT R5, R5, R22, RZ, 0x3c, !PT ;  /* 0x0000001605050212 */ /* 0x010fe400078e3cff */
[----:B------:R-:W-:Y:S02]  /*0820*/  @P0 LOP3.LUT R3, R3, R26, RZ, 0x3c, !PT ;  /* 0x0000001a03030212 */ /* 0x000fe400078e3cff */
[----:B------:R-:W-:-:S13]  /*0830*/  R2P PR, R24.B1, 0x7f ;  /* 0x0000007f18007804 */ /* 0x000fda0000001000 */
[----:B------:R-:W2:Y:S04]  /*0840*/  @P0 LDG.E R18, desc[UR4][R10.64+0xa0] ;  /* 0x0000a0040a120981 */ /* 0x000ea8000c1e1900 */
[----:B------:R-:W3:Y:S04]  /*0850*/  @P1 LDG.E R22, desc[UR4][R10.64+0xb4] ;  /* 0x0000b4040a161981 */ /* 0x000ee8000c1e1900 */
[----:B------:R-:W4:Y:S04]  /*0860*/  @P2 LDG.E R26, desc[UR4][R10.64+0xc8] ;  /* 0x0000c8040a1a2981 */ /* 0x000f28000c1e1900 */
[----:B------:R-:W4:Y:S04]  /*0870*/  @P3 LDG.E R28, desc[UR4][R10.64+0xdc] ;  /* 0x0000dc040a1c3981 */ /* 0x000f28000c1e1900 */
[----:B------:R-:W4:Y:S04]  /*0880*/  @P0 LDG.E R23, desc[UR4][R10.64+0xa4] ;  /* 0x0000a4040a170981 */ /* 0x000f28000c1e1900 */
[----:B------:R-:W4:Y:S04]  /*0890*/  @P0 LDG.E R20, desc[UR4][R10.64+0xa8] ;  /* 0x0000a8040a140981 */ /* 0x000f28000c1e1900 */
[----:B------:R-:W4:Y:S04]  /*08a0*/  @P4 LDG.E R25, desc[UR4][R10.64+0xf0] ;  /* 0x0000f0040a194981 */ /* 0x000f28000c1e1900 */
        /* <DEDUP_REMOVED lines=21> */
[----:B------:R-:W-:Y:S02]  /*0a00*/  LOP3.LUT P0, RZ, R24, 0x8000, RZ, 0xc0, !PT ;  /* 0x0000800018ff7812 */ /* 0x000fe4000780c0ff */
[----:B----4-:R-:W-:Y:S01]  /*0a10*/  @P5 LOP3.LUT R15, R15, R26, RZ, 0x3c, !PT ;  /* 0x0000001a0f0f5212 */ /* 0x010fe200078e3cff */
[----:B------:R-:W4:Y:S04]  /*0a20*/  @P3 LDG.E R24, desc[UR4][R10.64+0xe4] ;  /* 0x0000e4040a183981 */ /* 0x000f28000c1e1900 */
[----:B------:R-:W2:Y:S01]  /*0a30*/  @P6 LDG.E R26, desc[UR4][R10.64+0x118] ;  /* 0x000118040a1a6981 */ /* 0x000ea2000c1e1900 */
        /* <DEDUP_REMOVED lines=8> */
[----:B---3--:R-:W-:-:S03]  /*0ac0*/  @P2 LOP3.LUT R3, R3, R22, RZ, 0x3c, !PT ;  /* 0x0000001603032212 */ /* 0x008fc600078e3cff */
[----:B------:R-:W3:Y:S01]  /*0ad0*/  @P4 LDG.E R22, desc[UR4][R10.64+0x100] ;  /* 0x000100040a164981 */ /* 0x000ee2000c1e1900 */
[----:B--2---:R-:W-:-:S03]  /*0ae0*/  @P6 LOP3.LUT R15, R15, R26, RZ, 0x3c, !PT ;  /* 0x0000001a0f0f6212 */ /* 0x004fc600078e3cff */
[----:B------:R-:W2:Y:S01]  /*0af0*/  @P0 LDG.E R26, desc[UR4][R10.64+0x12c] ;  /* 0x00012c040a1a0981 */ /* 0x000ea2000c1e1900 */
[----:B----4-:R-:W-:-:S03]  /*0b00*/  @P2 LOP3.LUT R2, R2, R23, RZ, 0x3c, !PT ;  /* 0x0000001702022212 */ /* 0x010fc600078e3cff */
[----:B------:R-:W4:Y:S01]  /*0b10*/  @P4 LDG.E R23, desc[UR4][R10.64+0xfc] ;  /* 0x0000fc040a174981 */ /* 0x000f22000c1e1900 */
[----:B------:R-:W-:-:S03]  /*0b20*/  @P2 LOP3.LUT R5, R5, R20, RZ, 0x3c, !PT ;  /* 0x0000001405052212 */ /* 0x000fc600078e3cff */
[----:B------:R-:W4:Y:S01]  /*0b30*/  @P4 LDG.E R20, desc[UR4][R10.64+0xf8] ;  /* 0x0000f8040a144981 */ /* 0x000f22000c1e1900 */
[----:B------:R-:W-:Y:S02]  /*0b40*/  @P3 LOP3.LUT R2, R2, R27, RZ, 0x3c, !PT ;  /* 0x0000001b02023212 */ /* 0x000fe400078e3cff */
[----:B------:R-:W-:Y:S01]  /*0b50*/  @P3 LOP3.LUT R4, R4, R25, RZ, 0x3c, !PT ;  /* 0x0000001904043212 */ /* 0x000fe200078e3cff */
[----:B------:R-:W4:Y:S01]  /*0b60*/  @P5 LDG.E R27, desc[UR4][R10.64+0x110] ;  /* 0x000110040a1b5981 */ /* 0x000f22000c1e1900 */
[----:B------:R-:W-:-:S03]  /*0b70*/  @P3 LOP3.LUT R5, R5, R24, RZ, 0x3c, !PT ;  /* 0x0000001805053212 */ /* 0x000fc600078e3cff */
[----:B------:R-:W4:Y:S04]  /*0b80*/  @P5 LDG.E R25, desc[UR4][R10.64+0x108] ;  /* 0x000108040a195981 */ /* 0x000f28000c1e1900 */
        /* <DEDUP_REMOVED lines=19> */
[----:B------:R-:W-:-:S05]  /*0cc0*/  VIADD R19, R19, 0x10 ;  /* 0x0000001013137836 */ /* 0x000fca0000000000 */
[----:B------:R-:W-:Y:S02]  /*0cd0*/  ISETP.NE.AND P1, PT, R19, 0x20, PT ;  /* 0x000000201300780c */ /* 0x000fe40003f25270 */
[----:B------:R-:W-:Y:S02]  /*0ce0*/  @P5 LOP3.LUT R3, R3, R18, RZ, 0x3c, !PT ;  /* 0x0000001203035212 */ /* 0x000fe400078e3cff */
[----:B------:R-:W-:Y:S02]  /*0cf0*/  @P6 LOP3.LUT R4, R4, R21, RZ, 0x3c, !PT ;  /* 0x0000001504046212 */ /* 0x000fe400078e3cff */
[----:B---3--:R-:W-:-:S04]  /*0d00*/  @P6 LOP3.LUT R3, R3, R22, RZ, 0x3c, !PT ;  /* 0x0000001603036212 */ /* 0x008fc800078e3cff */
[----:B--2---:R-:W-:Y:S02]  /*0d10*/  @P0 LOP3.LUT R3, R3, R26, RZ, 0x3c, !PT ;  /* 0x0000001a03030212 */ /* 0x004fe400078e3cff */
[----:B----4-:R-:W-:Y:S02]  /*0d20*/  @P6 LOP3.LUT R2, R2, R23, RZ, 0x3c, !PT ;  /* 0x0000001702026212 */ /* 0x010fe400078e3cff */
[----:B------:R-:W-:Y:S02]  /*0d30*/  @P6 LOP3.LUT R5, R5, R20, RZ, 0x3c, !PT ;  /* 0x0000001405056212 */ /* 0x000fe400078e3cff */
[----:B------:R-:W-:Y:S02]  /*0d40*/  @P0 LOP3.LUT R2, R2, R27, RZ, 0x3c, !PT ;  /* 0x0000001b02020212 */ /* 0x000fe400078e3cff */
[----:B------:R-:W-:Y:S02]  /*0d50*/  @P0 LOP3.LUT R4, R4, R25, RZ, 0x3c, !PT ;  /* 0x0000001904040212 */ /* 0x000fe400078e3cff */
[----:B------:R-:W-:Y:S01]  /*0d60*/  @P0 LOP3.LUT R5, R5, R24, RZ, 0x3c, !PT ;  /* 0x0000001805050212 */ /* 0x000fe200078e3cff */
[----:B------:R-:W-:Y:S06]  /*0d70*/  @P1 BRA `(.L_x_5) ;  /* 0xfffffff400481947 */ /* 0x000fec000383ffff */
[----:B------:R-:W-:-:S05]  /*0d80*/  VIADD R17, R17, 0x1 ;  /* 0x0000000111117836 */ /* 0x000fca0000000000 */
[----:B------:R-:W-:-:S13]  /*0d90*/  ISETP.NE.AND P0, PT, R17, 0x5, PT ;  /* 0x000000051100780c */ /* 0x000fda0003f05270 */
[----:B------:R-:W-:Y:S05]  /*0da0*/  @P0 BRA `(.L_x_6) ;  /* 0xfffffff400300947 */ /* 0x000fea000383ffff */
[----:B------:R1:W-:Y:S01]  /*0db0*/  STG.E.64 desc[UR4][R6.64+0x8], R4 ;  /* 0x0000080406007986 */ /* 0x0003e2000c101b04 */
[----:B------:R-:W-:Y:S01]  /*0dc0*/  VIADD R14, R14, 0x1 ;  /* 0x000000010e0e7836 */ /* 0x000fe20000000000 */
[----:B------:R-:W-:Y:S02]  /*0dd0*/  LOP3.LUT R11, R13, 0x3, RZ, 0xc0, !PT ;  /* 0x000000030d0b7812 */ /* 0x000fe400078ec0ff */
[----:B------:R1:W-:Y:S02]  /*0de0*/  STG.E.64 desc[UR4][R6.64+0x10], R2 ;  /* 0x0000100206007986 */ /* 0x0003e4000c101b04 */
[----:B------:R-:W-:Y:S02]  /*0df0*/  ISETP.GE.U32.AND P0, PT, R14, R11, PT ;  /* 0x0000000b0e00720c */ /* 0x000fe40003f06070 */
[----:B------:R1:W-:Y:S11]  /*0e00*/  STG.E desc[UR4][R6.64+0x4], R15 ;  /* 0x0000040f06007986 */ /* 0x0003f6000c101904 */
[----:B------:R-:W-:Y:S05]  /*0e10*/  @!P0 BRA `(.L_x_7) ;  /* 0xfffffff400048947 */ /* 0x000fea000383ffff */
.L_x_4:
[----:B------:R-:W-:Y:S05]  /*0e20*/  BSYNC.RECONVERGENT B1 ;  /* 0x0000000000017941 */ /* 0x000fea0003800200 */
.L_x_3:
[C---:B------:R-:W-:Y:S01]  /*0e30*/  ISETP.GT.U32.AND P0, PT, R13.reuse, 0x3, PT ;  /* 0x000000030d00780c */ /* 0x040fe20003f04070 */
[----:B------:R-:W-:Y:S01]  /*0e40*/  VIADD R12, R12, 0x1 ;  /* 0x000000010c0c7836 */ /* 0x000fe20000000000 */
[--C-:B------:R-:W-:Y:S02]  /*0e50*/  SHF.R.U64 R13, R13, 0x2, R0.reuse ;  /* 0x000000020d0d7819 */ /* 0x100fe40000001200 */
[----:B------:R-:W-:Y:S02]  /*0e60*/  ISETP.GT.U32.AND.EX P0, PT, R0, RZ, PT, P0 ;  /* 0x000000ff0000720c */ /* 0x000fe40003f04100 */
[----:B------:R-:W-:-:S11]  /*0e70*/  SHF.R.U32.HI R0, RZ, 0x2, R0 ;  /* 0x00000002ff007819 */ /* 0x000fd60000011600 */
[----:B------:R-:W-:Y:S05]  /*0e80*/  @P0 BRA `(.L_x_8) ;  /* 0xfffffff000c80947 */ /* 0x000fea000383ffff */
.L_x_2:
[----:B------:R-:W-:Y:S05]  /*0e90*/  BSYNC.RECONVERGENT B0 ;  /* 0x0000000000007941 */ /* 0x000fea0003800200 */
.L_x_1:
[----:B------:R-:W-:Y:S04]  /*0ea0*/  STG.E.64 desc[UR4][R6.64+0x18], RZ ;  /* 0x000018ff06007986 */ /* 0x000fe8000c101b04 */
[----:B------:R-:W-:Y:S04]  /*0eb0*/  STG.E desc[UR4][R6.64+0x20], RZ ;  /* 0x000020ff06007986 */ /* 0x000fe8000c101904 */
[----:B------:R-:W-:Y:S01]  /*0ec0*/  STG.E.64 desc[UR4][R6.64+0x28], RZ ;  /* 0x000028ff06007986 */ /* 0x000fe2000c101b04 */
[----:B------:R-:W-:Y:S05]  /*0ed0*/  EXIT ;  /* 0x000000000000794d */ /* 0x000fea0003800000 */
.L_x_9:
        /* <DEDUP_REMOVED lines=10> */
.L_x_11:


//--------------------- .nv.global.init           --------------------------
	.section	.nv.global.init,"aw",@progbits
	.align	4
.nv.global.init:
	.type		mrg32k3aM1SubSeq,@object
	.size		mrg32k3aM1SubSeq,(mrg32k3aM2SubSeq - mrg32k3aM1SubSeq)
mrg32k3aM1SubSeq:
        /*0000*/ 	.byte	0x0b, 0xcc, 0xee, 0x04, 0x73, 0x29, 0x8b, 0x6f, 0xf6, 0x53, 0x03, 0xf6, 0x23, 0xf6, 0xea, 0xda
        /* <DEDUP_REMOVED lines=125> */
	.type		mrg32k3aM2SubSeq,@object
	.size		mrg32k3aM2SubSeq,(mrg32k3aM1 - mrg32k3aM2SubSeq)
mrg32k3aM2SubSeq:
        /* <DEDUP_REMOVED lines=126> */
	.type		mrg32k3aM1,@object
	.size		mrg32k3aM1,(mrg32k3aM1Seq - mrg32k3aM1)
mrg32k3aM1:
        /* <DEDUP_REMOVED lines=144> */
	.type		mrg32k3aM1Seq,@object
	.size		mrg32k3aM1Seq,(mrg32k3aM2 - mrg32k3aM1Seq)
mrg32k3aM1Seq:
        /* <DEDUP_REMOVED lines=144> */
	.type		mrg32k3aM2,@object
	.size		mrg32k3aM2,(mrg32k3aM2Seq - mrg32k3aM2)
mrg32k3aM2:
        /* <DEDUP_REMOVED lines=144> */
	.type		mrg32k3aM2Seq,@object
	.size		mrg32k3aM2Seq,(precalc_xorwow_matrix - mrg32k3aM2Seq)
mrg32k3aM2Seq:
        /* <DEDUP_REMOVED lines=144> */
	.type		precalc_xorwow_matrix,@object
	.size		precalc_xorwow_matrix,(precalc_xorwow_offset_matrix - precalc_xorwow_matrix)
precalc_xorwow_matrix:
        /* <DEDUP_REMOVED lines=6400> */
	.type		precalc_xorwow_offset_matrix,@object
	.size		precalc_xorwow_offset_matrix,(.L_1 - precalc_xorwow_offset_matrix)
precalc_xorwow_offset_matrix:
        /* <DEDUP_REMOVED lines=6400> */
.L_1:


//--------------------- .nv.shared.reserved.0     --------------------------
	.section	.nv.shared.reserved.0,"aw",@nobits
	.weak		__nv_reservedSMEM_offset_0_alias
	.size		__nv_reservedSMEM_offset_0_alias, 0, 64
	.other		__nv_reservedSMEM_offset_0_alias,@"STO_CUDA_RESERVED_SHARED STV_DEFAULT"
__nv_reservedSMEM_offset_0_alias:
	.zero		0
	.zero		64


//--------------------- .nv.constant0._Z13generate_randP17curandStateXORWOWPf --------------------------
	.section	.nv.constant0._Z13generate_randP17curandStateXORWOWPf,"a",@progbits
	.sectionflags	@""
	.align	4
.nv.constant0._Z13generate_randP17curandStateXORWOWPf:
	.zero		912


//--------------------- .nv.constant0._Z9init_randP17curandStateXORWOWm --------------------------
	.section	.nv.constant0._Z9init_randP17curandStateXORWOWm,"a",@progbits
	.sectionflags	@""
	.align	4
.nv.constant0._Z9init_randP17curandStateXORWOWm:
	.zero		912


//--------------------- SYMBOLS --------------------------

	.type		.nv.reservedSmem.offset0,@object
	.size		.nv.reservedSmem.offset0,0x4
